	.headerflags	@"EF_CUDA_TEXMODE_UNIFIED EF_CUDA_64BIT_ADDRESS EF_CUDA_ACCELERATORS EF_CUDA_SM90 EF_CUDA_VIRTUAL_SM(EF_CUDA_SM90)"
	.elftype	@"ET_EXEC"


//--------------------- .nv.info                  --------------------------
	.section	.nv.info,"",@"SHT_CUDA_INFO"
	.align	4


	//----- nvinfo : EIATTR_REGCOUNT
	.align		4
        /*0000*/ 	.byte	0x04, 0x2f
        /*0002*/ 	.short	(.L_6 - .L_5)
	.align		4
.L_5:
        /*0004*/ 	.word	index@(triton_poi_fused_convolution_max_unpool2d_16)
        /*0008*/ 	.word	0x00000020


	//----- nvinfo : EIATTR_MIN_STACK_SIZE
	.align		4
.L_6:
        /*000c*/ 	.byte	0x04, 0x12
        /*000e*/ 	.short	(.L_8 - .L_7)
	.align		4
.L_7:
        /*0010*/ 	.word	index@(triton_poi_fused_convolution_max_unpool2d_16)
        /*0014*/ 	.word	0x00000000


	//----- nvinfo : EIATTR_FRAME_SIZE
	.align		4
.L_8:
        /*0018*/ 	.byte	0x04, 0x11
        /*001a*/ 	.short	(.L_10 - .L_9)
	.align		4
.L_9:
        /*001c*/ 	.word	index@(triton_poi_fused_convolution_max_unpool2d_16)
        /*0020*/ 	.word	0x00000000


	//----- nvinfo : EIATTR_MIN_STACK_SIZE
	.align		4
.L_10:
        /*0024*/ 	.byte	0x04, 0x12
        /*0026*/ 	.short	(.L_12 - .L_11)
	.align		4
.L_11:
        /*0028*/ 	.word	index@(triton_poi_fused_convolution_max_unpool2d_16)
        /*002c*/ 	.word	0x00000000
.L_12:


//--------------------- .nv.info.triton_poi_fused_convolution_max_unpool2d_16 --------------------------
	.section	.nv.info.triton_poi_fused_convolution_max_unpool2d_16,"",@"SHT_CUDA_INFO"
	.sectionflags	@""
	.align	4


	//----- nvinfo : EIATTR_CUDA_API_VERSION
	.align		4
        /*0000*/ 	.byte	0x04, 0x37
        /*0002*/ 	.short	(.L_14 - .L_13)
.L_13:
        /*0004*/ 	.word	0x0000007c


	//----- nvinfo : EIATTR_KPARAM_INFO
	.align		4
.L_14:
        /*0008*/ 	.byte	0x04, 0x17
        /*000a*/ 	.short	(.L_16 - .L_15)
.L_15:
        /*000c*/ 	.word	0x00000000
        /*0010*/ 	.short	0x0008
        /*0012*/ 	.short	0x0040
        /*0014*/ 	.byte	0x00, 0xf0, 0x11, 0x00


	//----- nvinfo : EIATTR_KPARAM_INFO
	.align		4
.L_16:
        /*0018*/ 	.byte	0x04, 0x17
        /*001a*/ 	.short	(.L_18 - .L_17)
.L_17:
        /*001c*/ 	.word	0x00000000
        /*0020*/ 	.short	0x0007
        /*0022*/ 	.short	0x0038
        /*0024*/ 	.byte	0x00, 0xf4, 0x21, 0x00


	//----- nvinfo : EIATTR_KPARAM_INFO
	.align		4
.L_18:
        /*0028*/ 	.byte	0x04, 0x17
        /*002a*/ 	.short	(.L_20 - .L_19)
.L_19:
        /*002c*/ 	.word	0x00000000
        /*0030*/ 	.short	0x0006
        /*0032*/ 	.short	0x0030
        /*0034*/ 	.byte	0x00, 0xf4, 0x21, 0x00


	//----- nvinfo : EIATTR_KPARAM_INFO
	.align		4
.L_20:
        /*0038*/ 	.byte	0x04, 0x17
        /*003a*/ 	.short	(.L_22 - .L_21)
.L_21:
        /*003c*/ 	.word	0x00000000
        /*0040*/ 	.short	0x0005
        /*0042*/ 	.short	0x0028
        /*0044*/ 	.byte	0x00, 0xf4, 0x21, 0x00


	//----- nvinfo : EIATTR_KPARAM_INFO
	.align		4
.L_22:
        /*0048*/ 	.byte	0x04, 0x17
        /*004a*/ 	.short	(.L_24 - .L_23)
.L_23:
        /*004c*/ 	.word	0x00000000
        /*0050*/ 	.short	0x0004
        /*0052*/ 	.short	0x0020
        /*0054*/ 	.byte	0x00, 0xf4, 0x21, 0x00


	//----- nvinfo : EIATTR_KPARAM_INFO
	.align		4
.L_24:
        /*0058*/ 	.byte	0x04, 0x17
        /*005a*/ 	.short	(.L_26 - .L_25)
.L_25:
        /*005c*/ 	.word	0x00000000
        /*0060*/ 	.short	0x0003
        /*0062*/ 	.short	0x0018
        /*0064*/ 	.byte	0x00, 0xf4, 0x21, 0x00


	//----- nvinfo : EIATTR_KPARAM_INFO
	.align		4
.L_26:
        /*0068*/ 	.byte	0x04, 0x17
        /*006a*/ 	.short	(.L_28 - .L_27)
.L_27:
        /*006c*/ 	.word	0x00000000
        /*0070*/ 	.short	0x0002
        /*0072*/ 	.short	0x0010
        /*0074*/ 	.byte	0x00, 0xf4, 0x21, 0x00


	//----- nvinfo : EIATTR_KPARAM_INFO
	.align		4
.L_28:
        /*0078*/ 	.byte	0x04, 0x17
        /*007a*/ 	.short	(.L_30 - .L_29)
.L_29:
        /*007c*/ 	.word	0x00000000
        /*0080*/ 	.short	0x0001
        /*0082*/ 	.short	0x0008
        /*0084*/ 	.byte	0x00, 0xf4, 0x21, 0x00


	//----- nvinfo : EIATTR_KPARAM_INFO
	.align		4
.L_30:
        /*0088*/ 	.byte	0x04, 0x17
        /*008a*/ 	.short	(.L_32 - .L_31)
.L_31:
        /*008c*/ 	.word	0x00000000
        /*0090*/ 	.short	0x0000
        /*0092*/ 	.short	0x0000
        /*0094*/ 	.byte	0x00, 0xf4, 0x21, 0x00


	//----- nvinfo : EIATTR_SPARSE_MMA_MASK
	.align		4
.L_32:
        /*0098*/ 	.byte	0x03, 0x50
        /*009a*/ 	.short	0x0000


	//----- nvinfo : EIATTR_MAXREG_COUNT
	.align		4
        /*009c*/ 	.byte	0x03, 0x1b
        /*009e*/ 	.short	0x00ff


	//----- nvinfo : EIATTR_EXTERNS
	.align		4
        /*00a0*/ 	.byte	0x04, 0x0f
        /*00a2*/ 	.short	(.L_34 - .L_33)


	//   ....[0]....
	.align		4
.L_33:
        /*00a4*/ 	.word	index@(__assertfail)


	//----- nvinfo : EIATTR_SYSCALL_OFFSETS
	.align		4
.L_34:
        /*00a8*/ 	.byte	0x04, 0x46
        /*00aa*/ 	.short	(.L_36 - .L_35)


	//   ....[0]....
.L_35:
        /*00ac*/ 	.word	0x00000460


	//----- nvinfo : EIATTR_EXIT_INSTR_OFFSETS
	.align		4
.L_36:
        /*00b0*/ 	.byte	0x04, 0x1c
        /*00b2*/ 	.short	(.L_38 - .L_37)


	//   ....[0]....
.L_37:
        /*00b4*/ 	.word	0x000007b0


	//----- nvinfo : EIATTR_REQNTID
	.align		4
.L_38:
        /*00b8*/ 	.byte	0x04, 0x10
        /*00ba*/ 	.short	(.L_40 - .L_39)
.L_39:
        /*00bc*/ 	.word	0x00000080
        /*00c0*/ 	.word	0x00000001
        /*00c4*/ 	.word	0x00000001


	//----- nvinfo : EIATTR_CRS_STACK_SIZE
	.align		4
.L_40:
        /*00c8*/ 	.byte	0x04, 0x1e
        /*00ca*/ 	.short	(.L_42 - .L_41)
.L_41:
        /*00cc*/ 	.word	0x00000000


	//----- nvinfo : EIATTR_CBANK_PARAM_SIZE
	.align		4
.L_42:
        /*00d0*/ 	.byte	0x03, 0x19
        /*00d2*/ 	.short	0x0044


	//----- nvinfo : EIATTR_PARAM_CBANK
	.align		4
        /*00d4*/ 	.byte	0x04, 0x0a
        /*00d6*/ 	.short	(.L_44 - .L_43)
	.align		4
.L_43:
        /*00d8*/ 	.word	index@(.nv.constant0.triton_poi_fused_convolution_max_unpool2d_16)
        /*00dc*/ 	.short	0x0210
        /*00de*/ 	.short	0x0044


	//----- nvinfo : EIATTR_SW_WAR
	.align		4
.L_44:
        /*00e0*/ 	.byte	0x04, 0x36
        /*00e2*/ 	.short	(.L_46 - .L_45)
.L_45:
        /*00e4*/ 	.word	0x00000008
.L_46:


//--------------------- .nv.callgraph             --------------------------
	.section	.nv.callgraph,"",@"SHT_CUDA_CALLGRAPH"
	.align	4
	.sectionentsize	8
	.align		4
        /*0000*/ 	.word	0x00000000
	.align		4
        /*0004*/ 	.word	0xffffffff
	.align		4
        /*0008*/ 	.word	index@(triton_poi_fused_convolution_max_unpool2d_16)
	.align		4
        /*000c*/ 	.word	index@(__assertfail)
	.align		4
        /*0010*/ 	.word	0x00000000
	.align		4
        /*0014*/ 	.word	0xfffffffe
	.align		4
        /*0018*/ 	.word	0x00000000
	.align		4
        /*001c*/ 	.word	0xfffffffd
	.align		4
        /*0020*/ 	.word	0x00000000
	.align		4
        /*0024*/ 	.word	0xfffffffc


//--------------------- .nv.constant4             --------------------------
	.section	.nv.constant4,"a",@progbits
	.align	8
	.align		8
.nv.constant4:
        /*0000*/ 	.dword	__assertfail
	.align		8
        /*0008*/ 	.dword	assertFunc_0
	.align		8
        /*0010*/ 	.dword	assertFile_0
	.align		8
        /*0018*/ 	.dword	assertMessage_0
	.align		8
        /*0020*/ 	.dword	_$_str
	.align		8
        /*0028*/ 	.dword	_$_str_$_2


//--------------------- .text.triton_poi_fused_convolution_max_unpool2d_16 --------------------------
	.section	.text.triton_poi_fused_convolution_max_unpool2d_16,"ax",@progbits
	.sectionflags	@"SHF_BARRIERS=1"
	.align	128
        .global         triton_poi_fused_convolution_max_unpool2d_16
        .type           triton_poi_fused_convolution_max_unpool2d_16,@function
        .size           triton_poi_fused_convolution_max_unpool2d_16,(.L_x_2 - triton_poi_fused_convolution_max_unpool2d_16)
        .other          triton_poi_fused_convolution_max_unpool2d_16,@"STO_CUDA_ENTRY STV_DEFAULT"
triton_poi_fused_convolution_max_unpool2d_16:
.text.triton_poi_fused_convolution_max_unpool2d_16:
[----:B------:R-:W0:Y:S01]  /*0000*/  LDC R1, c[0x0][0x28] ;  /* 0x00000a00ff017b82 */ /* 0x000e220000000800 */
[----:B------:R-:W1:Y:S07]  /*0010*/  S2R R23, SR_TID.X ;  /* 0x0000000000177919 */ /* 0x000e6e0000002100 */
[----:B------:R-:W2:Y:S01]  /*0020*/  LDC.64 R4, c[0x0][0x220] ;  /* 0x00008800ff047b82 */ /* 0x000ea20000000a00 */
[----:B------:R-:W-:Y:S01]  /*0030*/  ULDC.64 UR4, c[0x0][0x208] ;  /* 0x0000820000047ab9 */ /* 0x000fe20000000a00 */
[----:B------:R-:W3:Y:S06]  /*0040*/  S2R R7, SR_CTAID.X ;  /* 0x0000000000077919 */ /* 0x000eec0000002500 */
[----:B------:R-:W4:Y:S08]  /*0050*/  LDC.64 R8, c[0x0][0x240] ;  /* 0x00009000ff087b82 */ /* 0x000f300000000a00 */
[----:B------:R-:W4:Y:S08]  /*0060*/  LDC.64 R20, c[0x0][0x228] ;  /* 0x00008a00ff147b82 */ /* 0x000f300000000a00 */
[----:B------:R-:W4:Y:S01]  /*0070*/  LDC.64 R12, c[0x0][0x230] ;  /* 0x00008c00ff0c7b82 */ /* 0x000f220000000a00 */
[----:B-1----:R-:W-:-:S07]  /*0080*/  IMAD.SHL.U32 R22, R23, 0x2, RZ ;  /* 0x0000000217167824 */ /* 0x002fce00078e00ff */
[----:B------:R-:W1:Y:S01]  /*0090*/  LDC.64 R10, c[0x0][0x238] ;  /* 0x00008e00ff0a7b82 */ /* 0x000e620000000a00 */
[----:B---3--:R-:W-:Y:S02]  /*00a0*/  SHF.R.S32.HI R0, RZ, 0x17, R7 ;  /* 0x00000017ff007819 */ /* 0x008fe40000011407 */
[----:B------:R-:W-:-:S05]  /*00b0*/  LOP3.LUT R22, R22, 0xfe, RZ, 0xc0, !PT ;  /* 0x000000fe16167812 */ /* 0x000fca00078ec0ff */
[----:B------:R-:W3:Y:S01]  /*00c0*/  LDC.64 R14, c[0x0][0x210] ;  /* 0x00008400ff0e7b82 */ /* 0x000ee20000000a00 */
[----:B------:R-:W-:-:S04]  /*00d0*/  IMAD R3, R7, 0x100, R22 ;  /* 0x0000010007037824 */ /* 0x000fc800078e0216 */
[----:B--2---:R-:W-:-:S03]  /*00e0*/  IMAD.WIDE R4, R3, 0x8, R4 ;  /* 0x0000000803047825 */ /* 0x004fc600078e0204 */
[----:B------:R-:W2:Y:S03]  /*00f0*/  LDC.64 R18, c[0x0][0x218] ;  /* 0x00008600ff127b82 */ /* 0x000ea60000000a00 */
[----:B------:R-:W2:Y:S01]  /*0100*/  LDG.E.128 R4, desc[UR4][R4.64] ;  /* 0x0000000404047981 */ /* 0x000ea2000c1e1d00 */
[----:B------:R-:W-:-:S04]  /*0110*/  SGXT R0, R0, 0x1 ;  /* 0x000000010000781a */ /* 0x000fc80000000200 */
[----:B------:R-:W-:-:S04]  /*0120*/  LEA.HI R2, R0, R3, RZ, 0x6 ;  /* 0x0000000300027211 */ /* 0x000fc800078f30ff */
[--C-:B------:R-:W-:Y:S02]  /*0130*/  SHF.R.S32.HI R0, RZ, 0x6, R2.reuse ;  /* 0x00000006ff007819 */ /* 0x100fe40000011402 */
[----:B------:R-:W-:-:S04]  /*0140*/  SHF.R.S32.HI R17, RZ, 0x1f, R2 ;  /* 0x0000001fff117819 */ /* 0x000fc80000011402 */
[----:B------:R-:W-:-:S04]  /*0150*/  LEA.HI R17, R17, R0, RZ, 0x8 ;  /* 0x0000000011117211 */ /* 0x000fc800078f40ff */
[----:B------:R-:W-:-:S05]  /*0160*/  LOP3.LUT R17, R17, 0xffffff00, RZ, 0xc0, !PT ;  /* 0xffffff0011117812 */ /* 0x000fca00078ec0ff */
[----:B------:R-:W-:Y:S02]  /*0170*/  IMAD.IADD R17, R0, 0x1, -R17 ;  /* 0x0000000100117824 */ /* 0x000fe400078e0a11 */
[----:B---3--:R-:W-:-:S04]  /*0180*/  IMAD.WIDE R14, R3, 0x4, R14 ;  /* 0x00000004030e7825 */ /* 0x008fc800078e020e */
[C---:B----4-:R-:W-:Y:S01]  /*0190*/  IMAD.WIDE R8, R17.reuse, 0x4, R8 ;  /* 0x0000000411087825 */ /* 0x050fe200078e0208 */
[----:B------:R-:W5:Y:S03]  /*01a0*/  LDG.E.64 R2, desc[UR4][R14.64] ;  /* 0x000000040e027981 */ /* 0x000f66000c1e1b00 */
[C---:B0-----:R-:W-:Y:S02]  /*01b0*/  IMAD.WIDE R20, R17.reuse, 0x4, R20 ;  /* 0x0000000411147825 */ /* 0x041fe400078e0214 */
[----:B------:R-:W5:Y:S02]  /*01c0*/  LDG.E.EL R9, desc[UR4][R8.64] ;  /* 0x0000000408097981 */ /* 0x000f64000c2e1900 */
[----:B------:R-:W-:-:S04]  /*01d0*/  IMAD.WIDE R12, R17, 0x4, R12 ;  /* 0x00000004110c7825 */ /* 0x000fc800078e020c */
[----:B-1----:R-:W-:-:S04]  /*01e0*/  IMAD.WIDE R10, R17, 0x4, R10 ;  /* 0x00000004110a7825 */ /* 0x002fc800078e020a */
[----:B--2---:R-:W-:Y:S01]  /*01f0*/  IMAD.WIDE R24, R17, 0x4, R18 ;  /* 0x0000000411187825 */ /* 0x004fe200078e0212 */
[----:B------:R-:W5:Y:S04]  /*0200*/  LDG.E.EL R16, desc[UR4][R10.64] ;  /* 0x000000040a107981 */ /* 0x000f68000c2e1900 */
[----:B------:R-:W5:Y:S04]  /*0210*/  LDG.E.EL R18, desc[UR4][R20.64] ;  /* 0x0000000414127981 */ /* 0x000f68000c2e1900 */
[----:B------:R-:W5:Y:S04]  /*0220*/  LDG.E.EL R17, desc[UR4][R12.64] ;  /* 0x000000040c117981 */ /* 0x000f68000c2e1900 */
[----:B------:R0:W5:Y:S02]  /*0230*/  LDG.E.EL R19, desc[UR4][R24.64] ;  /* 0x0000000418137981 */ /* 0x000164000c2e1900 */
[----:B0-----:R-:W-:-:S05]  /*0240*/  IMAD.SHL.U32 R25, R0, 0x100, RZ ;  /* 0x0000010000197824 */ /* 0x001fca00078e00ff */
[----:B------:R-:W-:Y:S02]  /*0250*/  SHF.R.S32.HI R27, RZ, 0x1f, R25 ;  /* 0x0000001fff1b7819 */ /* 0x000fe40000011419 */
[----:B------:R-:W-:Y:S02]  /*0260*/  IADD3 R0, P1, R6, R25, RZ ;  /* 0x0000001906007210 */ /* 0x000fe40007f3e0ff */
[----:B------:R-:W-:-:S03]  /*0270*/  IADD3 R29, P0, R4, R25, RZ ;  /* 0x00000019041d7210 */ /* 0x000fc60007f1e0ff */
[----:B------:R-:W-:Y:S01]  /*0280*/  IMAD.X R6, R7, 0x1, R27, P1 ;  /* 0x0000000107067824 */ /* 0x000fe200008e061b */
[----:B------:R-:W-:-:S04]  /*0290*/  IADD3.X R4, R5, R27, RZ, P0, !PT ;  /* 0x0000001b05047210 */ /* 0x000fc800007fe4ff */
[----:B------:R-:W-:Y:S02]  /*02a0*/  SHF.R.U32.HI R24, RZ, 0xd, R4 ;  /* 0x0000000dff187819 */ /* 0x000fe40000011604 */
[----:B------:R-:W-:Y:S02]  /*02b0*/  SHF.R.U32.HI R27, RZ, 0xd, R6 ;  /* 0x0000000dff1b7819 */ /* 0x000fe40000011606 */
[----:B------:R-:W-:Y:S02]  /*02c0*/  LOP3.LUT R24, R24, 0x40000, RZ, 0xc0, !PT ;  /* 0x0004000018187812 */ /* 0x000fe400078ec0ff */
[----:B------:R-:W-:Y:S02]  /*02d0*/  LOP3.LUT R27, R27, 0x40000, RZ, 0xc0, !PT ;  /* 0x000400001b1b7812 */ /* 0x000fe400078ec0ff */
[----:B------:R-:W-:Y:S02]  /*02e0*/  IADD3 R24, P0, R24, R29, RZ ;  /* 0x0000001d18187210 */ /* 0x000fe40007f1e0ff */
[----:B------:R-:W-:-:S03]  /*02f0*/  IADD3 R27, P1, R27, R0, RZ ;  /* 0x000000001b1b7210 */ /* 0x000fc60007f3e0ff */
[----:B------:R-:W-:Y:S01]  /*0300*/  IMAD.X R25, RZ, RZ, R4, P0 ;  /* 0x000000ffff197224 */ /* 0x000fe200000e0604 */
[----:B------:R-:W-:Y:S01]  /*0310*/  LOP3.LUT R4, R24, R27, RZ, 0xfc, !PT ;  /* 0x0000001b18047212 */ /* 0x000fe200078efcff */
[----:B------:R-:W-:-:S03]  /*0320*/  IMAD.X R0, RZ, RZ, R6, P1 ;  /* 0x000000ffff007224 */ /* 0x000fc600008e0606 */
[----:B------:R-:W-:Y:S02]  /*0330*/  ISETP.GE.U32.AND P0, PT, R4, 0x40000, PT ;  /* 0x000400000400780c */ /* 0x000fe40003f06070 */
[----:B------:R-:W-:-:S04]  /*0340*/  LOP3.LUT R4, R25, R0, RZ, 0xfc, !PT ;  /* 0x0000000019047212 */ /* 0x000fc800078efcff */
[----:B------:R-:W-:-:S13]  /*0350*/  ISETP.GE.U32.AND.EX P0, PT, R4, RZ, PT, P0 ;  /* 0x000000ff0400720c */ /* 0x000fda0003f06100 */
[----:B------:R-:W-:Y:S05]  /*0360*/  @!P0 BRA `(.L_x_0) ;  /* 0x0000000000408947 */ /* 0x000fea0003800000 */
[----:B------:R-:W-:Y:S01]  /*0370*/  MOV R28, 0x0 ;  /* 0x00000000001c7802 */ /* 0x000fe20000000f00 */
[----:B------:R-:W-:Y:S01]  /*0380*/  ULDC.64 UR6, c[0x4][0x18] ;  /* 0x0100060000067ab9 */ /* 0x000fe20000000a00 */
[----:B------:R-:W-:Y:S01]  /*0390*/  ULDC.64 UR8, c[0x4][0x8] ;  /* 0x0100020000087ab9 */ /* 0x000fe20000000a00 */
[----:B------:R-:W-:Y:S01]  /*03a0*/  MOV R4, UR6 ;  /* 0x0000000600047c02 */ /* 0x000fe20008000f00 */
[----:B------:R-:W-:Y:S01]  /*03b0*/  IMAD.U32 R5, RZ, RZ, UR7 ;  /* 0x00000007ff057e24 */ /* 0x000fe2000f8e00ff */
[----:B------:R-:W-:Y:S01]  /*03c0*/  ULDC.64 UR6, c[0x4][0x10] ;  /* 0x0100040000067ab9 */ /* 0x000fe20000000a00 */
[----:B------:R-:W0:Y:S01]  /*03d0*/  LDC.64 R28, c[0x4][R28] ;  /* 0x010000001c1c7b82 */ /* 0x000e220000000a00 */
[----:B------:R-:W-:Y:S01]  /*03e0*/  HFMA2.MMA R13, -RZ, RZ, 0, 0 ;  /* 0x00000000ff0d7435 */ /* 0x000fe200000001ff */
[----:B------:R-:W-:Y:S01]  /*03f0*/  IMAD.U32 R6, RZ, RZ, UR6 ;  /* 0x00000006ff067e24 */ /* 0x000fe2000f8e00ff */
[----:B------:R-:W-:Y:S01]  /*0400*/  MOV R10, UR8 ;  /* 0x00000008000a7c02 */ /* 0x000fe20008000f00 */
[----:B------:R-:W-:-:S08]  /*0410*/  IMAD.U32 R7, RZ, RZ, UR7 ;  /* 0x00000007ff077e24 */ /* 0x000fd0000f8e00ff */
[----:B------:R-:W-:Y:S01]  /*0420*/  LEPC R20, `(.L_x_0) ;  /* 0x000000004014794e */ /* 0x000fe20000000000 */
[----:B------:R-:W-:Y:S02]  /*0430*/  IMAD.U32 R11, RZ, RZ, UR9 ;  /* 0x00000009ff0b7e24 */ /* 0x000fe4000f8e00ff */
[----:B------:R-:W-:Y:S02]  /*0440*/  IMAD.MOV.U32 R8, RZ, RZ, 0x28 ;  /* 0x00000028ff087424 */ /* 0x000fe400078e00ff */
[----:B------:R-:W-:-:S07]  /*0450*/  IMAD.MOV.U32 R12, RZ, RZ, 0x1 ;  /* 0x00000001ff0c7424 */ /* 0x000fce00078e00ff */
[----:B0----5:R-:W-:Y:S05]  /*0460*/  CALL.ABS.NOINC R28 ;  /* 0x000000001c007343 */ /* 0x021fea0003c00000 */
.L_x_0:
[----:B-----5:R-:W-:Y:S01]  /*0470*/  FADD R17, R17, 9.9999997473787516356e-06 ;  /* 0x3727c5ac11117421 */ /* 0x020fe20000000000 */
[----:B------:R-:W0:Y:S01]  /*0480*/  S2R R11, SR_CgaCtaId ;  /* 0x00000000000b7919 */ /* 0x000e220000008800 */
[----:B------:R-:W-:Y:S02]  /*0490*/  IMAD.MOV.U32 R7, RZ, RZ, 0x3e800000 ;  /* 0x3e800000ff077424 */ /* 0x000fe400078e00ff */
[--C-:B------:R-:W-:Y:S01]  /*04a0*/  FADD R3, R3, R19.reuse ;  /* 0x0000001303037221 */ /* 0x100fe20000000000 */
[----:B------:R-:W1:Y:S01]  /*04b0*/  MUFU.SQRT R4, R17 ;  /* 0x0000001100047308 */ /* 0x000e620000002000 */
[----:B------:R-:W-:Y:S05]  /*04c0*/  WARPSYNC.ALL ;  /* 0x0000000000007948 */ /* 0x000fea0003800000 */
[----:B------:R-:W-:Y:S01]  /*04d0*/  BAR.SYNC.DEFER_BLOCKING 0x0 ;  /* 0x0000000000007b1d */ /* 0x000fe20000010000 */
[----:B------:R-:W-:Y:S01]  /*04e0*/  FADD R2, R2, R19 ;  /* 0x0000001302027221 */ /* 0x000fe20000000000 */
[----:B------:R-:W-:Y:S01]  /*04f0*/  FADD R5, -R18, R3 ;  /* 0x0000000312057221 */ /* 0x000fe20000000100 */
[----:B------:R-:W-:-:S02]  /*0500*/  MOV R8, 0x400 ;  /* 0x0000040000087802 */ /* 0x000fc40000000f00 */
[----:B------:R-:W-:Y:S01]  /*0510*/  FADD R18, -R18, R2 ;  /* 0x0000000212127221 */ /* 0x000fe20000000100 */
[----:B------:R-:W-:Y:S01]  /*0520*/  ULDC.64 UR6, c[0x0][0x248] ;  /* 0x0000920000067ab9 */ /* 0x000fe20000000a00 */
[----:B------:R-:W-:Y:S02]  /*0530*/  LOP3.LUT R23, R23, 0x7f, RZ, 0xc0, !PT ;  /* 0x0000007f17177812 */ /* 0x000fe400078ec0ff */
[C---:B-1----:R-:W-:Y:S02]  /*0540*/  FSETP.GT.AND P0, PT, R4.reuse, 8.50705917302346158658e+37, PT ;  /* 0x7e8000000400780b */ /* 0x042fe40003f04000 */
[C---:B------:R-:W-:Y:S02]  /*0550*/  FSETP.GEU.AND P1, PT, R4.reuse, 1.175494350822287508e-38, PT ;  /* 0x008000000400780b */ /* 0x040fe40003f2e000 */
[----:B------:R-:W-:Y:S01]  /*0560*/  FSEL R7, R7, 1, P0 ;  /* 0x3f80000007077808 */ /* 0x000fe20000000000 */
[----:B------:R-:W-:Y:S08]  /*0570*/  STG.E.64 desc[UR4][R14.64], R2 ;  /* 0x000000020e007986 */ /* 0x000ff0000c101b04 */
[----:B------:R-:W-:Y:S01]  /*0580*/  @P0 FMUL R4, R4, 0.25 ;  /* 0x3e80000004040820 */ /* 0x000fe20000400000 */
[----:B0-----:R-:W-:Y:S01]  /*0590*/  PRMT R8, R11, 0x654, R8 ;  /* 0x000006540b087816 */ /* 0x001fe20000000008 */
[----:B------:R-:W-:-:S02]  /*05a0*/  @!P1 FMUL R7, R7, 16777216 ;  /* 0x4b80000007079820 */ /* 0x000fc40000400000 */
[----:B------:R-:W-:Y:S02]  /*05b0*/  @!P1 FMUL R4, R4, 16777216 ;  /* 0x4b80000004049820 */ /* 0x000fe40000400000 */
[C---:B------:R-:W-:Y:S02]  /*05c0*/  IMAD R11, R22.reuse, 0x8, R8 ;  /* 0x00000008160b7824 */ /* 0x040fe400078e0208 */
[----:B------:R0:W1:Y:S02]  /*05d0*/  MUFU.RCP R6, R4 ;  /* 0x0000000400067308 */ /* 0x0000640000001000 */
[----:B------:R-:W-:Y:S01]  /*05e0*/  IMAD R22, R22, -0x4, R11 ;  /* 0xfffffffc16167824 */ /* 0x000fe200078e020b */
[----:B0-----:R-:W-:-:S04]  /*05f0*/  LEA R4, P0, R24, UR6, 0x2 ;  /* 0x0000000618047c11 */ /* 0x001fc8000f8010ff */
[----:B------:R-:W-:Y:S01]  /*0600*/  LEA.HI.X R25, R24, UR7, R25, 0x2, P0 ;  /* 0x0000000718197c11 */ /* 0x000fe200080f1419 */
[----:B-1----:R-:W-:Y:S01]  /*0610*/  FMUL R6, R6, R7 ;  /* 0x0000000706067220 */ /* 0x002fe20000400000 */
[----:B------:R-:W-:-:S03]  /*0620*/  LEA R10, P0, R27, UR6, 0x2 ;  /* 0x000000061b0a7c11 */ /* 0x000fc6000f8010ff */
[-C--:B------:R-:W-:Y:S01]  /*0630*/  FMUL R18, R18, R6.reuse ;  /* 0x0000000612127220 */ /* 0x080fe20000400000 */
[----:B------:R-:W-:Y:S01]  /*0640*/  FMUL R6, R5, R6 ;  /* 0x0000000605067220 */ /* 0x000fe20000400000 */
[----:B------:R-:W-:Y:S01]  /*0650*/  LEA.HI.X R7, R27, UR7, R0, 0x2, P0 ;  /* 0x000000071b077c11 */ /* 0x000fe200080f1400 */
[C---:B------:R-:W-:Y:S02]  /*0660*/  IMAD R0, R23.reuse, 0x8, R8 ;  /* 0x0000000817007824 */ /* 0x040fe400078e0208 */
[C-C-:B------:R-:W-:Y:S01]  /*0670*/  FFMA R18, R16.reuse, R18, R9.reuse ;  /* 0x0000001210127223 */ /* 0x140fe20000000009 */
[----:B------:R-:W-:Y:S01]  /*0680*/  FFMA R9, R16, R6, R9 ;  /* 0x0000000610097223 */ /* 0x000fe20000000009 */
[----:B------:R-:W-:Y:S01]  /*0690*/  MOV R5, R25 ;  /* 0x0000001900057202 */ /* 0x000fe20000000f00 */
[----:B------:R-:W-:Y:S02]  /*06a0*/  IMAD.MOV.U32 R6, RZ, RZ, R10 ;  /* 0x000000ffff067224 */ /* 0x000fe400078e000a */
[C---:B------:R-:W-:Y:S01]  /*06b0*/  FSETP.GEU.AND P0, PT, R18.reuse, RZ, PT ;  /* 0x000000ff1200720b */ /* 0x040fe20003f0e000 */
[----:B------:R-:W-:Y:S01]  /*06c0*/  IMAD R23, R23, -0x4, R0 ;  /* 0xfffffffc17177824 */ /* 0x000fe200078e0200 */
[----:B------:R-:W-:Y:S01]  /*06d0*/  FSETP.GEU.AND P1, PT, R9, RZ, PT ;  /* 0x000000ff0900720b */ /* 0x000fe20003f2e000 */
[----:B------:R-:W-:Y:S01]  /*06e0*/  STS.128 [R11], R4 ;  /* 0x000000040b007388 */ /* 0x000fe20000000c00 */
[----:B------:R-:W-:-:S02]  /*06f0*/  FSEL R18, R18, RZ, P0 ;  /* 0x000000ff12127208 */ /* 0x000fc40000000000 */
[----:B------:R-:W-:Y:S01]  /*0700*/  FSEL R19, R9, RZ, P1 ;  /* 0x000000ff09137208 */ /* 0x000fe20000800000 */
[----:B------:R-:W-:Y:S06]  /*0710*/  BAR.SYNC.DEFER_BLOCKING 0x0 ;  /* 0x0000000000007b1d */ /* 0x000fec0000010000 */
[----:B------:R-:W-:Y:S04]  /*0720*/  LDS.64 R2, [R0] ;  /* 0x0000000000027984 */ /* 0x000fe80000000a00 */
[----:B------:R-:W-:Y:S01]  /*0730*/  LDS.64 R8, [R0+0x400] ;  /* 0x0004000000087984 */ /* 0x000fe20000000a00 */
[----:B------:R-:W-:Y:S06]  /*0740*/  BAR.SYNC.DEFER_BLOCKING 0x0 ;  /* 0x0000000000007b1d */ /* 0x000fec0000010000 */
[----:B------:R-:W-:Y:S02]  /*0750*/  STS.64 [R22], R18 ;  /* 0x0000001216007388 */ /* 0x000fe40000000a00 */
[----:B------:R-:W-:Y:S06]  /*0760*/  BAR.SYNC.DEFER_BLOCKING 0x0 ;  /* 0x0000000000007b1d */ /* 0x000fec0000010000 */
[----:B------:R-:W0:Y:S04]  /*0770*/  LDS R13, [R23] ;  /* 0x00000000170d7984 */ /* 0x000e280000000800 */
[----:B------:R-:W1:Y:S04]  /*0780*/  LDS R5, [R23+0x200] ;  /* 0x0002000017057984 */ /* 0x000e680000000800 */
[----:B0-----:R-:W-:Y:S04]  /*0790*/  STG.E desc[UR4][R2.64], R13 ;  /* 0x0000000d02007986 */ /* 0x001fe8000c101904 */
[----:B-1----:R-:W-:Y:S01]  /*07a0*/  STG.E desc[UR4][R8.64], R5 ;  /* 0x0000000508007986 */ /* 0x002fe2000c101904 */
[----:B------:R-:W-:Y:S05]  /*07b0*/  EXIT ;  /* 0x000000000000794d */ /* 0x000fea0003800000 */
.L_x_1:
[----:B------:R-:W-:-:S00]  /*07c0*/  BRA `(.L_x_1) ;  /* 0xfffffffc00fc7947 */ /* 0x000fc0000383ffff */
[----:B------:R-:W-:-:S00]  /*07d0*/  NOP ;  /* 0x0000000000007918 */ /* 0x000fc00000000000 */
        /* <DEDUP_REMOVED lines=10> */
.L_x_2:


//--------------------- .nv.global.init           --------------------------
	.section	.nv.global.init,"aw",@progbits
.nv.global.init:
	.type		assertFunc_0,@object
	.size		assertFunc_0,(_$_str - assertFunc_0)
assertFunc_0:
        /*0000*/ 	.byte	0x75, 0x6e, 0x6b, 0x6e, 0x6f, 0x77, 0x6e, 0x00
	.type		_$_str,@object
	.size		_$_str,(_$_str_$_2 - _$_str)
_$_str:
        /*0008*/ 	.byte	0x5f, 0x5f, 0x43, 0x55, 0x44, 0x41, 0x5f, 0x46, 0x54, 0x5a, 0x00
	.type		_$_str_$_2,@object
	.size		_$_str_$_2,(assertMessage_0 - _$_str_$_2)
_$_str_$_2:
        /*0013*/ 	.byte	0x5f, 0x5f, 0x43, 0x55, 0x44, 0x41, 0x5f, 0x50, 0x52, 0x45, 0x43, 0x5f, 0x53, 0x51, 0x52, 0x54
        /*0023*/ 	.byte	0x00
	.type		assertMessage_0,@object
	.size		assertMessage_0,(assertFile_0 - assertMessage_0)
assertMessage_0:
        /*0024*/ 	.byte	0x69, 0x6e, 0x64, 0x65, 0x78, 0x20, 0x6f, 0x75, 0x74, 0x20, 0x6f, 0x66, 0x20, 0x62, 0x6f, 0x75
        /*0034*/ 	.byte	0x6e, 0x64, 0x73, 0x3a, 0x20, 0x30, 0x20, 0x3c, 0x3d, 0x20, 0x74, 0x6d, 0x70, 0x39, 0x20, 0x3c
        /*0044*/ 	.byte	0x20, 0x32, 0x36, 0x32, 0x31, 0x34, 0x34, 0x00
	.type		assertFile_0,@object
	.size		assertFile_0,(.L_1 - assertFile_0)
assertFile_0:
        /*004c*/ 	.byte	0x69, 0x6e, 0x64, 0x75, 0x63, 0x74, 0x6f, 0x72, 0x5f, 0x63, 0x61, 0x63, 0x68, 0x65, 0x2f, 0x36
        /*005c*/ 	.byte	0x36, 0x2f, 0x63, 0x36, 0x36, 0x79, 0x76, 0x75, 0x68, 0x35, 0x70, 0x72, 0x6c, 0x62, 0x61, 0x6c
        /*006c*/ 	.byte	0x34, 0x79, 0x71, 0x77, 0x74, 0x69, 0x79, 0x78, 0x76, 0x68, 0x79, 0x72, 0x67, 0x32, 0x76, 0x6e
        /*007c*/ 	.byte	0x61, 0x7a, 0x66, 0x61, 0x76, 0x79, 0x6c, 0x69, 0x62, 0x6a, 0x35, 0x6f, 0x34, 0x78, 0x63, 0x76
        /*008c*/ 	.byte	0x36, 0x61, 0x6f, 0x32, 0x6e, 0x35, 0x2e, 0x70, 0x79, 0x00
.L_1:


//--------------------- .nv.shared.triton_poi_fused_convolution_max_unpool2d_16 --------------------------
	.section	.nv.shared.triton_poi_fused_convolution_max_unpool2d_16,"aw",@nobits
	.sectionflags	@""
	.align	16
	.zero		1024


//--------------------- .nv.constant0.triton_poi_fused_convolution_max_unpool2d_16 --------------------------
	.section	.nv.constant0.triton_poi_fused_convolution_max_unpool2d_16,"a",@progbits
	.sectionflags	@""
	.align	4
.nv.constant0.triton_poi_fused_convolution_max_unpool2d_16:
	.zero		596


//--------------------- SYMBOLS --------------------------

	.type		__assertfail,@function
